	.headerflags	@"EF_CUDA_TEXMODE_UNIFIED EF_CUDA_64BIT_ADDRESS EF_CUDA_ACCELERATORS EF_CUDA_SM90 EF_CUDA_VIRTUAL_SM(EF_CUDA_SM90)"
	.elftype	@"ET_EXEC"


//--------------------- .nv.info                  --------------------------
	.section	.nv.info,"",@"SHT_CUDA_INFO"
	.align	4


	//----- nvinfo : EIATTR_REGCOUNT
	.align		4
        /*0000*/ 	.byte	0x04, 0x2f
        /*0002*/ 	.short	(.L_1 - .L_0)
	.align		4
.L_0:
        /*0004*/ 	.word	index@(triton_poi_fused_convolution_21)
        /*0008*/ 	.word	0x0000000c


	//----- nvinfo : EIATTR_MIN_STACK_SIZE
	.align		4
.L_1:
        /*000c*/ 	.byte	0x04, 0x12
        /*000e*/ 	.short	(.L_3 - .L_2)
	.align		4
.L_2:
        /*0010*/ 	.word	index@(triton_poi_fused_convolution_21)
        /*0014*/ 	.word	0x00000000


	//----- nvinfo : EIATTR_FRAME_SIZE
	.align		4
.L_3:
        /*0018*/ 	.byte	0x04, 0x11
        /*001a*/ 	.short	(.L_5 - .L_4)
	.align		4
.L_4:
        /*001c*/ 	.word	index@(triton_poi_fused_convolution_21)
        /*0020*/ 	.word	0x00000000


	//----- nvinfo : EIATTR_MIN_STACK_SIZE
	.align		4
.L_5:
        /*0024*/ 	.byte	0x04, 0x12
        /*0026*/ 	.short	(.L_7 - .L_6)
	.align		4
.L_6:
        /*0028*/ 	.word	index@(triton_poi_fused_convolution_21)
        /*002c*/ 	.word	0x00000000
.L_7:


//--------------------- .nv.info.triton_poi_fused_convolution_21 --------------------------
	.section	.nv.info.triton_poi_fused_convolution_21,"",@"SHT_CUDA_INFO"
	.sectionflags	@""
	.align	4


	//----- nvinfo : EIATTR_CUDA_API_VERSION
	.align		4
        /*0000*/ 	.byte	0x04, 0x37
        /*0002*/ 	.short	(.L_9 - .L_8)
.L_8:
        /*0004*/ 	.word	0x0000007c


	//----- nvinfo : EIATTR_KPARAM_INFO
	.align		4
.L_9:
        /*0008*/ 	.byte	0x04, 0x17
        /*000a*/ 	.short	(.L_11 - .L_10)
.L_10:
        /*000c*/ 	.word	0x00000000
        /*0010*/ 	.short	0x0002
        /*0012*/ 	.short	0x0010
        /*0014*/ 	.byte	0x00, 0xf0, 0x11, 0x00


	//----- nvinfo : EIATTR_KPARAM_INFO
	.align		4
.L_11:
        /*0018*/ 	.byte	0x04, 0x17
        /*001a*/ 	.short	(.L_13 - .L_12)
.L_12:
        /*001c*/ 	.word	0x00000000
        /*0020*/ 	.short	0x0001
        /*0022*/ 	.short	0x0008
        /*0024*/ 	.byte	0x00, 0xf4, 0x21, 0x00


	//----- nvinfo : EIATTR_KPARAM_INFO
	.align		4
.L_13:
        /*0028*/ 	.byte	0x04, 0x17
        /*002a*/ 	.short	(.L_15 - .L_14)
.L_14:
        /*002c*/ 	.word	0x00000000
        /*0030*/ 	.short	0x0000
        /*0032*/ 	.short	0x0000
        /*0034*/ 	.byte	0x00, 0xf4, 0x21, 0x00


	//----- nvinfo : EIATTR_SPARSE_MMA_MASK
	.align		4
.L_15:
        /*0038*/ 	.byte	0x03, 0x50
        /*003a*/ 	.short	0x0000


	//----- nvinfo : EIATTR_MAXREG_COUNT
	.align		4
        /*003c*/ 	.byte	0x03, 0x1b
        /*003e*/ 	.short	0x00ff


	//----- nvinfo : EIATTR_EXIT_INSTR_OFFSETS
	.align		4
        /*0040*/ 	.byte	0x04, 0x1c
        /*0042*/ 	.short	(.L_17 - .L_16)


	//   ....[0]....
.L_16:
        /*0044*/ 	.word	0x00000170


	//   ....[1]....
        /*0048*/ 	.word	0x00000190


	//----- nvinfo : EIATTR_REQNTID
	.align		4
.L_17:
        /*004c*/ 	.byte	0x04, 0x10
        /*004e*/ 	.short	(.L_19 - .L_18)
.L_18:
        /*0050*/ 	.word	0x00000080
        /*0054*/ 	.word	0x00000001
        /*0058*/ 	.word	0x00000001


	//----- nvinfo : EIATTR_CBANK_PARAM_SIZE
	.align		4
.L_19:
        /*005c*/ 	.byte	0x03, 0x19
        /*005e*/ 	.short	0x0014


	//----- nvinfo : EIATTR_PARAM_CBANK
	.align		4
        /*0060*/ 	.byte	0x04, 0x0a
        /*0062*/ 	.short	(.L_21 - .L_20)
	.align		4
.L_20:
        /*0064*/ 	.word	index@(.nv.constant0.triton_poi_fused_convolution_21)
        /*0068*/ 	.short	0x0210
        /*006a*/ 	.short	0x0014


	//----- nvinfo : EIATTR_SW_WAR
	.align		4
.L_21:
        /*006c*/ 	.byte	0x04, 0x36
        /*006e*/ 	.short	(.L_23 - .L_22)
.L_22:
        /*0070*/ 	.word	0x00000008
.L_23:


//--------------------- .nv.callgraph             --------------------------
	.section	.nv.callgraph,"",@"SHT_CUDA_CALLGRAPH"
	.align	4
	.sectionentsize	8
	.align		4
        /*0000*/ 	.word	0x00000000
	.align		4
        /*0004*/ 	.word	0xffffffff
	.align		4
        /*0008*/ 	.word	0x00000000
	.align		4
        /*000c*/ 	.word	0xfffffffe
	.align		4
        /*0010*/ 	.word	0x00000000
	.align		4
        /*0014*/ 	.word	0xfffffffd
	.align		4
        /*0018*/ 	.word	0x00000000
	.align		4
        /*001c*/ 	.word	0xfffffffc


//--------------------- .text.triton_poi_fused_convolution_21 --------------------------
	.section	.text.triton_poi_fused_convolution_21,"ax",@progbits
	.align	128
        .global         triton_poi_fused_convolution_21
        .type           triton_poi_fused_convolution_21,@function
        .size           triton_poi_fused_convolution_21,(.L_x_1 - triton_poi_fused_convolution_21)
        .other          triton_poi_fused_convolution_21,@"STO_CUDA_ENTRY STV_DEFAULT"
triton_poi_fused_convolution_21:
.text.triton_poi_fused_convolution_21:
[----:B------:R-:W0:Y:S02]  /*0000*/  LDC R1, c[0x0][0x28] ;  /* 0x00000a00ff017b82 */ /* 0x000e240000000800 */
[----:B------:R-:W1:Y:S01]  /*0010*/  S2R R0, SR_TID.X ;  /* 0x0000000000007919 */ /* 0x000e620000002100 */
[----:B------:R-:W2:Y:S01]  /*0020*/  LDC.64 R2, c[0x0][0x210] ;  /* 0x00008400ff027b82 */ /* 0x000ea20000000a00 */
[----:B------:R-:W-:Y:S01]  /*0030*/  ULDC.64 UR4, c[0x0][0x208] ;  /* 0x0000820000047ab9 */ /* 0x000fe20000000a00 */
[----:B------:R-:W3:Y:S06]  /*0040*/  S2R R7, SR_CTAID.X ;  /* 0x0000000000077919 */ /* 0x000eec0000002500 */
[----:B------:R-:W4:Y:S01]  /*0050*/  LDC.64 R4, c[0x0][0x218] ;  /* 0x00008600ff047b82 */ /* 0x000f220000000a00 */
[----:B-1----:R-:W-:Y:S01]  /*0060*/  IMAD.SHL.U32 R0, R0, 0x2, RZ ;  /* 0x0000000200007824 */ /* 0x002fe200078e00ff */
[----:B---3--:R-:W-:-:S04]  /*0070*/  SHF.R.S32.HI R6, RZ, 0x17, R7 ;  /* 0x00000017ff067819 */ /* 0x008fc80000011407 */
[----:B------:R-:W-:-:S05]  /*0080*/  LOP3.LUT R0, R0, 0xfe, RZ, 0xc0, !PT ;  /* 0x000000fe00007812 */ /* 0x000fca00078ec0ff */
[----:B------:R-:W-:Y:S01]  /*0090*/  IMAD R7, R7, 0x100, R0 ;  /* 0x0000010007077824 */ /* 0x000fe200078e0200 */
[----:B------:R-:W-:-:S03]  /*00a0*/  SGXT R0, R6, 0x1 ;  /* 0x000000010600781a */ /* 0x000fc60000000200 */
[C---:B--2---:R-:W-:Y:S01]  /*00b0*/  IMAD.WIDE R2, R7.reuse, 0x4, R2 ;  /* 0x0000000407027825 */ /* 0x044fe200078e0202 */
[----:B------:R-:W-:Y:S02]  /*00c0*/  LEA.HI R0, R0, R7, RZ, 0x8 ;  /* 0x0000000700007211 */ /* 0x000fe400078f40ff */
[----:B------:R-:W-:Y:S02]  /*00d0*/  ISETP.GE.AND P0, PT, R7, 0xc400, PT ;  /* 0x0000c4000700780c */ /* 0x000fe40003f06270 */
[----:B------:R-:W-:-:S05]  /*00e0*/  LOP3.LUT R0, R0, 0xffffff00, RZ, 0xc0, !PT ;  /* 0xffffff0000007812 */ /* 0x000fca00078ec0ff */
[----:B------:R-:W-:Y:S01]  /*00f0*/  IMAD.IADD R9, R7, 0x1, -R0 ;  /* 0x0000000107097824 */ /* 0x000fe200078e0a00 */
[----:B------:R-:W-:-:S03]  /*0100*/  CS2R R6, SRZ ;  /* 0x0000000000067805 */ /* 0x000fc6000001ff00 */
[----:B----4-:R-:W-:Y:S01]  /*0110*/  IMAD.WIDE R4, R9, 0x4, R4 ;  /* 0x0000000409047825 */ /* 0x010fe200078e0204 */
[----:B------:R-:W-:Y:S02]  /*0120*/  CS2R R8, SRZ ;  /* 0x0000000000087805 */ /* 0x000fe4000001ff00 */
[----:B------:R-:W2:Y:S04]  /*0130*/  @!P0 LDG.E.64 R6, desc[UR4][R2.64] ;  /* 0x0000000402068981 */ /* 0x000ea8000c1e1b00 */
[----:B------:R-:W2:Y:S02]  /*0140*/  @!P0 LDG.E.EL.64 R8, desc[UR4][R4.64] ;  /* 0x0000000404088981 */ /* 0x000ea4000c2e1b00 */
[----:B--2---:R-:W-:Y:S01]  /*0150*/  FADD R6, R8, R6 ;  /* 0x0000000608067221 */ /* 0x004fe20000000000 */
[----:B------:R-:W-:Y:S01]  /*0160*/  FADD R7, R9, R7 ;  /* 0x0000000709077221 */ /* 0x000fe20000000000 */
[----:B------:R-:W-:Y:S06]  /*0170*/  @P0 EXIT ;  /* 0x000000000000094d */ /* 0x000fec0003800000 */
[----:B------:R-:W-:Y:S01]  /*0180*/  STG.E.64 desc[UR4][R2.64], R6 ;  /* 0x0000000602007986 */ /* 0x000fe2000c101b04 */
[----:B------:R-:W-:Y:S05]  /*0190*/  EXIT ;  /* 0x000000000000794d */ /* 0x000fea0003800000 */
.L_x_0:
[----:B------:R-:W-:-:S00]  /*01a0*/  BRA `(.L_x_0) ;  /* 0xfffffffc00fc7947 */ /* 0x000fc0000383ffff */
[----:B------:R-:W-:-:S00]  /*01b0*/  NOP ;  /* 0x0000000000007918 */ /* 0x000fc00000000000 */
        /* <DEDUP_REMOVED lines=12> */
.L_x_1:


//--------------------- .nv.constant0.triton_poi_fused_convolution_21 --------------------------
	.section	.nv.constant0.triton_poi_fused_convolution_21,"a",@progbits
	.sectionflags	@""
	.align	4
.nv.constant0.triton_poi_fused_convolution_21:
	.zero		548
